//
// Generated by NVIDIA NVVM Compiler
//
// Compiler Build ID: CL-36424714
// Cuda compilation tools, release 13.0, V13.0.88
// Based on NVVM 20.0.0
//

.version 9.0
.target sm_100
.address_size 64

	// .globl	_Z23kernCalcCornerBlockHistPhiiiiPj

.visible .entry _Z23kernCalcCornerBlockHistPhiiiiPj(
	.param .u64 .ptr .align 1 _Z23kernCalcCornerBlockHistPhiiiiPj_param_0,
	.param .u32 _Z23kernCalcCornerBlockHistPhiiiiPj_param_1,
	.param .u32 _Z23kernCalcCornerBlockHistPhiiiiPj_param_2,
	.param .u32 _Z23kernCalcCornerBlockHistPhiiiiPj_param_3,
	.param .u32 _Z23kernCalcCornerBlockHistPhiiiiPj_param_4,
	.param .u64 .ptr .align 1 _Z23kernCalcCornerBlockHistPhiiiiPj_param_5
)
{
	.reg .b32 	%r<11>;
	.reg .b64 	%rd<9>;

	ld.param.u64 	%rd1, [_Z23kernCalcCornerBlockHistPhiiiiPj_param_0];
	ld.param.u32 	%r1, [_Z23kernCalcCornerBlockHistPhiiiiPj_param_2];
	ld.param.u32 	%r2, [_Z23kernCalcCornerBlockHistPhiiiiPj_param_3];
	ld.param.u32 	%r3, [_Z23kernCalcCornerBlockHistPhiiiiPj_param_4];
	ld.param.u64 	%rd2, [_Z23kernCalcCornerBlockHistPhiiiiPj_param_5];
	cvta.to.global.u64 	%rd3, %rd2;
	cvta.to.global.u64 	%rd4, %rd1;
	mov.u32 	%r4, %tid.y;
	add.s32 	%r5, %r3, %r4;
	mov.u32 	%r6, %tid.x;
	add.s32 	%r7, %r2, %r6;
	mad.lo.s32 	%r8, %r5, %r1, %r7;
	cvt.s64.s32 	%rd5, %r8;
	add.s64 	%rd6, %rd4, %rd5;
	ld.global.u8 	%r9, [%rd6];
	mul.wide.u32 	%rd7, %r9, 4;
	add.s64 	%rd8, %rd3, %rd7;
	atom.global.add.u32 	%r10, [%rd8], 1;
	ret;

}


// ===== COMPILED SASS (sm_100) =====

	.target	sm_100

	.elftype	@"ET_EXEC"


//--------------------- .note.nv.tkinfo           --------------------------
	.section	.note.nv.tkinfo,"",@"SHT_NOTE"
	.sectionflags	@"SHF_NOTE_NV_TKINFO"
	.tkinfo
        /*0018*/ 	.word	0x00000002
        /*0030*/ 	.string	""
        /*0030*/ 	.string	"ptxas"
        /*0030*/ 	.string	"Cuda compilation tools, release 13.0, V13.0.88"
        /*0030*/ 	.string	"Build cuda_13.0.r13.0/compiler.36424714_0"
        /*0030*/ 	.string	"-arch sm_100 -m 64 "



//--------------------- .note.nv.cuinfo           --------------------------
	.section	.note.nv.cuinfo,"",@"SHT_NOTE"
	.sectionflags	@"SHF_NOTE_NV_CUINFO"
        /*0018*/ 	.short	0x0002
        /*001a*/ 	.short	0x0064
        /*001c*/ 	.short	0x0082
	.zero		2


//--------------------- .nv.info                  --------------------------
	.section	.nv.info,"",@"SHT_CUDA_INFO"
	.align	4


	//----- nvinfo : EIATTR_REGCOUNT
	.align		4
        /*0000*/ 	.byte	0x04, 0x2f
        /*0002*/ 	.short	(.L_1 - .L_0)
	.align		4
.L_0:
        /*0004*/ 	.word	index@(_Z23kernCalcCornerBlockHistPhiiiiPj)
        /*0008*/ 	.word	0x0000000a


	//----- nvinfo : EIATTR_FRAME_SIZE
	.align		4
.L_1:
        /*000c*/ 	.byte	0x04, 0x11
        /*000e*/ 	.short	(.L_3 - .L_2)
	.align		4
.L_2:
        /*0010*/ 	.word	index@(_Z23kernCalcCornerBlockHistPhiiiiPj)
        /*0014*/ 	.word	0x00000000


	//----- nvinfo : EIATTR_MIN_STACK_SIZE
	.align		4
.L_3:
        /*0018*/ 	.byte	0x04, 0x12
        /*001a*/ 	.short	(.L_5 - .L_4)
	.align		4
.L_4:
        /*001c*/ 	.word	index@(_Z23kernCalcCornerBlockHistPhiiiiPj)
        /*0020*/ 	.word	0x00000000
.L_5:


//--------------------- .nv.compat                --------------------------
	.section	.nv.compat,"",@"SHT_CUDA_COMPAT_INFO"
	.align	4
        /*0000*/ 	.byte	0x02, 0x09, 0x00, 0x00, 0x02, 0x02, 0x01, 0x00, 0x02, 0x05, 0x05, 0x00, 0x03, 0x07, 0x01, 0x01
        /*0010*/ 	.byte	0x02, 0x03, 0x00, 0x00, 0x02, 0x06, 0x01, 0x00, 0x04, 0x0b, 0x08, 0x00, 0x09, 0x00, 0x00, 0x00
        /*0020*/ 	.byte	0x00, 0x00, 0x00, 0x00


//--------------------- .nv.info._Z23kernCalcCornerBlockHistPhiiiiPj --------------------------
	.section	.nv.info._Z23kernCalcCornerBlockHistPhiiiiPj,"",@"SHT_CUDA_INFO"
	.sectionflags	@""
	.align	4


	//----- nvinfo : EIATTR_CUDA_API_VERSION
	.align		4
        /*0000*/ 	.byte	0x04, 0x37
        /*0002*/ 	.short	(.L_7 - .L_6)
.L_6:
        /*0004*/ 	.word	0x00000082


	//----- nvinfo : EIATTR_KPARAM_INFO
	.align		4
.L_7:
        /*0008*/ 	.byte	0x04, 0x17
        /*000a*/ 	.short	(.L_9 - .L_8)
.L_8:
        /*000c*/ 	.word	0x00000000
        /*0010*/ 	.short	0x0005
        /*0012*/ 	.short	0x0018
        /*0014*/ 	.byte	0x00, 0xf5, 0x21, 0x00


	//----- nvinfo : EIATTR_KPARAM_INFO
	.align		4
.L_9:
        /*0018*/ 	.byte	0x04, 0x17
        /*001a*/ 	.short	(.L_11 - .L_10)
.L_10:
        /*001c*/ 	.word	0x00000000
        /*0020*/ 	.short	0x0004
        /*0022*/ 	.short	0x0014
        /*0024*/ 	.byte	0x00, 0xf0, 0x11, 0x00


	//----- nvinfo : EIATTR_KPARAM_INFO
	.align		4
.L_11:
        /*0028*/ 	.byte	0x04, 0x17
        /*002a*/ 	.short	(.L_13 - .L_12)
.L_12:
        /*002c*/ 	.word	0x00000000
        /*0030*/ 	.short	0x0003
        /*0032*/ 	.short	0x0010
        /*0034*/ 	.byte	0x00, 0xf0, 0x11, 0x00


	//----- nvinfo : EIATTR_KPARAM_INFO
	.align		4
.L_13:
        /*0038*/ 	.byte	0x04, 0x17
        /*003a*/ 	.short	(.L_15 - .L_14)
.L_14:
        /*003c*/ 	.word	0x00000000
        /*0040*/ 	.short	0x0002
        /*0042*/ 	.short	0x000c
        /*0044*/ 	.byte	0x00, 0xf0, 0x11, 0x00


	//----- nvinfo : EIATTR_KPARAM_INFO
	.align		4
.L_15:
        /*0048*/ 	.byte	0x04, 0x17
        /*004a*/ 	.short	(.L_17 - .L_16)
.L_16:
        /*004c*/ 	.word	0x00000000
        /*0050*/ 	.short	0x0001
        /*0052*/ 	.short	0x0008
        /*0054*/ 	.byte	0x00, 0xf0, 0x11, 0x00


	//----- nvinfo : EIATTR_KPARAM_INFO
	.align		4
.L_17:
        /*0058*/ 	.byte	0x04, 0x17
        /*005a*/ 	.short	(.L_19 - .L_18)
.L_18:
        /*005c*/ 	.word	0x00000000
        /*0060*/ 	.short	0x0000
        /*0062*/ 	.short	0x0000
        /*0064*/ 	.byte	0x00, 0xf5, 0x21, 0x00


	//----- nvinfo : EIATTR_SPARSE_MMA_MASK
	.align		4
.L_19:
        /*0068*/ 	.byte	0x03, 0x50
        /*006a*/ 	.short	0x0000


	//----- nvinfo : EIATTR_MAXREG_COUNT
	.align		4
        /*006c*/ 	.byte	0x03, 0x1b
        /*006e*/ 	.short	0x00ff


	//----- nvinfo : EIATTR_MERCURY_ISA_VERSION
	.align		4
        /*0070*/ 	.byte	0x03, 0x5f
        /*0072*/ 	.short	0x0101


	//----- nvinfo : EIATTR_VRC_CTA_INIT_COUNT
	.align		4
        /*0074*/ 	.byte	0x02, 0x4a
	.zero		1
	.zero		1


	//----- nvinfo : EIATTR_EXIT_INSTR_OFFSETS
	.align		4
        /*0078*/ 	.byte	0x04, 0x1c
        /*007a*/ 	.short	(.L_21 - .L_20)


	//   ....[0]....
.L_20:
        /*007c*/ 	.word	0x00000110


	//----- nvinfo : EIATTR_CBANK_PARAM_SIZE
	.align		4
.L_21:
        /*0080*/ 	.byte	0x03, 0x19
        /*0082*/ 	.short	0x0020


	//----- nvinfo : EIATTR_PARAM_CBANK
	.align		4
        /*0084*/ 	.byte	0x04, 0x0a
        /*0086*/ 	.short	(.L_23 - .L_22)
	.align		4
.L_22:
        /*0088*/ 	.word	index@(.nv.constant0._Z23kernCalcCornerBlockHistPhiiiiPj)
        /*008c*/ 	.short	0x0380
        /*008e*/ 	.short	0x0020


	//----- nvinfo : EIATTR_SW_WAR
	.align		4
.L_23:
        /*0090*/ 	.byte	0x04, 0x36
        /*0092*/ 	.short	(.L_25 - .L_24)
.L_24:
        /*0094*/ 	.word	0x00000008
.L_25:


//--------------------- .nv.callgraph             --------------------------
	.section	.nv.callgraph,"",@"SHT_CUDA_CALLGRAPH"
	.align	4
	.sectionentsize	8
	.align		4
        /*0000*/ 	.word	0x00000000
	.align		4
        /*0004*/ 	.word	0xffffffff
	.align		4
        /*0008*/ 	.word	0x00000000
	.align		4
        /*000c*/ 	.word	0xfffffffe
	.align		4
        /*0010*/ 	.word	0x00000000
	.align		4
        /*0014*/ 	.word	0xfffffffd
	.align		4
        /*0018*/ 	.word	0x00000000
	.align		4
        /*001c*/ 	.word	0xfffffffc


//--------------------- .text._Z23kernCalcCornerBlockHistPhiiiiPj --------------------------
	.section	.text._Z23kernCalcCornerBlockHistPhiiiiPj,"ax",@progbits
	.align	128
        .global         _Z23kernCalcCornerBlockHistPhiiiiPj
        .type           _Z23kernCalcCornerBlockHistPhiiiiPj,@function
        .size           _Z23kernCalcCornerBlockHistPhiiiiPj,(.L_x_1 - _Z23kernCalcCornerBlockHistPhiiiiPj)
        .other          _Z23kernCalcCornerBlockHistPhiiiiPj,@"STO_CUDA_ENTRY STV_DEFAULT"
_Z23kernCalcCornerBlockHistPhiiiiPj:
.text._Z23kernCalcCornerBlockHistPhiiiiPj:
[----:B------:R-:W-:Y:S01]  /*0000*/  LDC R1, c[0x0][0x37c] ;  /* 0x0000df00ff017b82 */ /* 0x000fe20000000800 */
[----:B------:R-:W0:Y:S01]  /*0010*/  S2R R0, SR_TID.Y ;  /* 0x0000000000007919 */ /* 0x000e220000002200 */
[----:B------:R-:W0:Y:S01]  /*0020*/  LDCU.64 UR4, c[0x0][0x390] ;  /* 0x00007200ff0477ac */ /* 0x000e220008000a00 */
[----:B------:R-:W1:Y:S01]  /*0030*/  S2R R3, SR_TID.X ;  /* 0x0000000000037919 */ /* 0x000e620000002100 */
[----:B------:R-:W2:Y:S01]  /*0040*/  LDCU UR6, c[0x0][0x38c] ;  /* 0x00007180ff0677ac */ /* 0x000ea20008000800 */
[----:B------:R-:W3:Y:S01]  /*0050*/  LDCU.64 UR8, c[0x0][0x380] ;  /* 0x00007000ff0877ac */ /* 0x000ee20008000a00 */
[----:B0-----:R-:W-:Y:S02]  /*0060*/  IADD3 R0, PT, PT, R0, UR5, RZ ;  /* 0x0000000500007c10 */ /* 0x001fe4000fffe0ff */
[----:B-1----:R-:W-:Y:S01]  /*0070*/  IADD3 R3, PT, PT, R3, UR4, RZ ;  /* 0x0000000403037c10 */ /* 0x002fe2000fffe0ff */
[----:B------:R-:W0:Y:S04]  /*0080*/  LDCU.64 UR4, c[0x0][0x358] ;  /* 0x00006b00ff0477ac */ /* 0x000e280008000a00 */
[----:B--2---:R-:W-:-:S02]  /*0090*/  IMAD R0, R0, UR6, R3 ;  /* 0x0000000600007c24 */ /* 0x004fc4000f8e0203 */
[----:B------:R-:W1:Y:S03]  /*00a0*/  LDC.64 R2, c[0x0][0x398] ;  /* 0x0000e600ff027b82 */ /* 0x000e660000000a00 */
[----:B---3--:R-:W-:-:S04]  /*00b0*/  IADD3 R4, P0, PT, R0, UR8, RZ ;  /* 0x0000000800047c10 */ /* 0x008fc8000ff1e0ff */
[----:B------:R-:W-:-:S06]  /*00c0*/  LEA.HI.X.SX32 R5, R0, UR9, 0x1, P0 ;  /* 0x0000000900057c11 */ /* 0x000fcc00080f0eff */
[----:B0-----:R-:W1:Y:S01]  /*00d0*/  LDG.E.U8 R5, desc[UR4][R4.64] ;  /* 0x0000000404057981 */ /* 0x001e62000c1e1100 */
[----:B------:R-:W-:Y:S02]  /*00e0*/  HFMA2 R7, -RZ, RZ, 0, 5.9604644775390625e-08 ;  /* 0x00000001ff077431 */ /* 0x000fe400000001ff */
[----:B-1----:R-:W-:-:S05]  /*00f0*/  IMAD.WIDE.U32 R2, R5, 0x4, R2 ;  /* 0x0000000405027825 */ /* 0x002fca00078e0002 */
[----:B------:R-:W-:Y:S01]  /*0100*/  REDG.E.ADD.STRONG.GPU desc[UR4][R2.64], R7 ;  /* 0x000000070200798e */ /* 0x000fe2000c12e104 */
[----:B------:R-:W-:Y:S05]  /*0110*/  EXIT ;  /* 0x000000000000794d */ /* 0x000fea0003800000 */
.L_x_0:
[----:B------:R-:W-:-:S00]  /*0120*/  BRA `(.L_x_0) ;  /* 0xfffffffc00fc7947 */ /* 0x000fc0000383ffff */
[----:B------:R-:W-:-:S00]  /*0130*/  NOP ;  /* 0x0000000000007918 */ /* 0x000fc00000000000 */
        /* <DEDUP_REMOVED lines=12> */
.L_x_1:


//--------------------- .nv.shared.reserved.0     --------------------------
	.section	.nv.shared.reserved.0,"aw",@nobits
	.weak		__nv_reservedSMEM_offset_0_alias
	.size		__nv_reservedSMEM_offset_0_alias, 0, 64
	.other		__nv_reservedSMEM_offset_0_alias,@"STO_CUDA_RESERVED_SHARED STV_DEFAULT"
__nv_reservedSMEM_offset_0_alias:
	.zero		0
	.zero		64


//--------------------- .nv.constant0._Z23kernCalcCornerBlockHistPhiiiiPj --------------------------
	.section	.nv.constant0._Z23kernCalcCornerBlockHistPhiiiiPj,"a",@progbits
	.sectionflags	@""
	.align	4
.nv.constant0._Z23kernCalcCornerBlockHistPhiiiiPj:
	.zero		928


//--------------------- SYMBOLS --------------------------

	.type		.nv.reservedSmem.offset0,@object
	.size		.nv.reservedSmem.offset0,0x4
